	.headerflags	@"EF_CUDA_TEXMODE_UNIFIED EF_CUDA_64BIT_ADDRESS EF_CUDA_ACCELERATORS EF_CUDA_SM90 EF_CUDA_VIRTUAL_SM(EF_CUDA_SM90)"
	.elftype	@"ET_EXEC"


//--------------------- .nv.info                  --------------------------
	.section	.nv.info,"",@"SHT_CUDA_INFO"
	.align	4


	//----- nvinfo : EIATTR_REGCOUNT
	.align		4
        /*0000*/ 	.byte	0x04, 0x2f
        /*0002*/ 	.short	(.L_3 - .L_2)
	.align		4
.L_2:
        /*0004*/ 	.word	index@(triton_poi_fused__native_batch_norm_legit_no_training__prelu_kernel_16)
        /*0008*/ 	.word	0x00000012


	//----- nvinfo : EIATTR_MIN_STACK_SIZE
	.align		4
.L_3:
        /*000c*/ 	.byte	0x04, 0x12
        /*000e*/ 	.short	(.L_5 - .L_4)
	.align		4
.L_4:
        /*0010*/ 	.word	index@(triton_poi_fused__native_batch_norm_legit_no_training__prelu_kernel_16)
        /*0014*/ 	.word	0x00000000


	//----- nvinfo : EIATTR_FRAME_SIZE
	.align		4
.L_5:
        /*0018*/ 	.byte	0x04, 0x11
        /*001a*/ 	.short	(.L_7 - .L_6)
	.align		4
.L_6:
        /*001c*/ 	.word	index@(triton_poi_fused__native_batch_norm_legit_no_training__prelu_kernel_16)
        /*0020*/ 	.word	0x00000000


	//----- nvinfo : EIATTR_MIN_STACK_SIZE
	.align		4
.L_7:
        /*0024*/ 	.byte	0x04, 0x12
        /*0026*/ 	.short	(.L_9 - .L_8)
	.align		4
.L_8:
        /*0028*/ 	.word	index@(triton_poi_fused__native_batch_norm_legit_no_training__prelu_kernel_16)
        /*002c*/ 	.word	0x00000000
.L_9:


//--------------------- .nv.info.triton_poi_fused__native_batch_norm_legit_no_training__prelu_kernel_16 --------------------------
	.section	.nv.info.triton_poi_fused__native_batch_norm_legit_no_training__prelu_kernel_16,"",@"SHT_CUDA_INFO"
	.sectionflags	@""
	.align	4


	//----- nvinfo : EIATTR_CUDA_API_VERSION
	.align		4
        /*0000*/ 	.byte	0x04, 0x37
        /*0002*/ 	.short	(.L_11 - .L_10)
.L_10:
        /*0004*/ 	.word	0x0000007c


	//----- nvinfo : EIATTR_KPARAM_INFO
	.align		4
.L_11:
        /*0008*/ 	.byte	0x04, 0x17
        /*000a*/ 	.short	(.L_13 - .L_12)
.L_12:
        /*000c*/ 	.word	0x00000000
        /*0010*/ 	.short	0x0007
        /*0012*/ 	.short	0x0038
        /*0014*/ 	.byte	0x00, 0xf0, 0x11, 0x00


	//----- nvinfo : EIATTR_KPARAM_INFO
	.align		4
.L_13:
        /*0018*/ 	.byte	0x04, 0x17
        /*001a*/ 	.short	(.L_15 - .L_14)
.L_14:
        /*001c*/ 	.word	0x00000000
        /*0020*/ 	.short	0x0006
        /*0022*/ 	.short	0x0030
        /*0024*/ 	.byte	0x00, 0xf4, 0x21, 0x00


	//----- nvinfo : EIATTR_KPARAM_INFO
	.align		4
.L_15:
        /*0028*/ 	.byte	0x04, 0x17
        /*002a*/ 	.short	(.L_17 - .L_16)
.L_16:
        /*002c*/ 	.word	0x00000000
        /*0030*/ 	.short	0x0005
        /*0032*/ 	.short	0x0028
        /*0034*/ 	.byte	0x00, 0xf4, 0x21, 0x00


	//----- nvinfo : EIATTR_KPARAM_INFO
	.align		4
.L_17:
        /*0038*/ 	.byte	0x04, 0x17
        /*003a*/ 	.short	(.L_19 - .L_18)
.L_18:
        /*003c*/ 	.word	0x00000000
        /*0040*/ 	.short	0x0004
        /*0042*/ 	.short	0x0020
        /*0044*/ 	.byte	0x00, 0xf4, 0x21, 0x00


	//----- nvinfo : EIATTR_KPARAM_INFO
	.align		4
.L_19:
        /*0048*/ 	.byte	0x04, 0x17
        /*004a*/ 	.short	(.L_21 - .L_20)
.L_20:
        /*004c*/ 	.word	0x00000000
        /*0050*/ 	.short	0x0003
        /*0052*/ 	.short	0x0018
        /*0054*/ 	.byte	0x00, 0xf4, 0x21, 0x00


	//----- nvinfo : EIATTR_KPARAM_INFO
	.align		4
.L_21:
        /*0058*/ 	.byte	0x04, 0x17
        /*005a*/ 	.short	(.L_23 - .L_22)
.L_22:
        /*005c*/ 	.word	0x00000000
        /*0060*/ 	.short	0x0002
        /*0062*/ 	.short	0x0010
        /*0064*/ 	.byte	0x00, 0xf4, 0x21, 0x00


	//----- nvinfo : EIATTR_KPARAM_INFO
	.align		4
.L_23:
        /*0068*/ 	.byte	0x04, 0x17
        /*006a*/ 	.short	(.L_25 - .L_24)
.L_24:
        /*006c*/ 	.word	0x00000000
        /*0070*/ 	.short	0x0001
        /*0072*/ 	.short	0x0008
        /*0074*/ 	.byte	0x00, 0xf4, 0x21, 0x00


	//----- nvinfo : EIATTR_KPARAM_INFO
	.align		4
.L_25:
        /*0078*/ 	.byte	0x04, 0x17
        /*007a*/ 	.short	(.L_27 - .L_26)
.L_26:
        /*007c*/ 	.word	0x00000000
        /*0080*/ 	.short	0x0000
        /*0082*/ 	.short	0x0000
        /*0084*/ 	.byte	0x00, 0xf4, 0x21, 0x00


	//----- nvinfo : EIATTR_SPARSE_MMA_MASK
	.align		4
.L_27:
        /*0088*/ 	.byte	0x03, 0x50
        /*008a*/ 	.short	0x0000


	//----- nvinfo : EIATTR_MAXREG_COUNT
	.align		4
        /*008c*/ 	.byte	0x03, 0x1b
        /*008e*/ 	.short	0x00ff


	//----- nvinfo : EIATTR_EXIT_INSTR_OFFSETS
	.align		4
        /*0090*/ 	.byte	0x04, 0x1c
        /*0092*/ 	.short	(.L_29 - .L_28)


	//   ....[0]....
.L_28:
        /*0094*/ 	.word	0x00000400


	//----- nvinfo : EIATTR_REQNTID
	.align		4
.L_29:
        /*0098*/ 	.byte	0x04, 0x10
        /*009a*/ 	.short	(.L_31 - .L_30)
.L_30:
        /*009c*/ 	.word	0x00000080
        /*00a0*/ 	.word	0x00000001
        /*00a4*/ 	.word	0x00000001


	//----- nvinfo : EIATTR_CBANK_PARAM_SIZE
	.align		4
.L_31:
        /*00a8*/ 	.byte	0x03, 0x19
        /*00aa*/ 	.short	0x003c


	//----- nvinfo : EIATTR_PARAM_CBANK
	.align		4
        /*00ac*/ 	.byte	0x04, 0x0a
        /*00ae*/ 	.short	(.L_33 - .L_32)
	.align		4
.L_32:
        /*00b0*/ 	.word	index@(.nv.constant0.triton_poi_fused__native_batch_norm_legit_no_training__prelu_kernel_16)
        /*00b4*/ 	.short	0x0210
        /*00b6*/ 	.short	0x003c


	//----- nvinfo : EIATTR_SW_WAR
	.align		4
.L_33:
        /*00b8*/ 	.byte	0x04, 0x36
        /*00ba*/ 	.short	(.L_35 - .L_34)
.L_34:
        /*00bc*/ 	.word	0x00000008
.L_35:


//--------------------- .nv.callgraph             --------------------------
	.section	.nv.callgraph,"",@"SHT_CUDA_CALLGRAPH"
	.align	4
	.sectionentsize	8
	.align		4
        /*0000*/ 	.word	0x00000000
	.align		4
        /*0004*/ 	.word	0xffffffff
	.align		4
        /*0008*/ 	.word	0x00000000
	.align		4
        /*000c*/ 	.word	0xfffffffe
	.align		4
        /*0010*/ 	.word	0x00000000
	.align		4
        /*0014*/ 	.word	0xfffffffd
	.align		4
        /*0018*/ 	.word	0x00000000
	.align		4
        /*001c*/ 	.word	0xfffffffc


//--------------------- .nv.constant4             --------------------------
	.section	.nv.constant4,"a",@progbits
	.align	8
	.align		8
.nv.constant4:
        /*0000*/ 	.dword	_$_str
	.align		8
        /*0008*/ 	.dword	_$_str_$_2


//--------------------- .text.triton_poi_fused__native_batch_norm_legit_no_training__prelu_kernel_16 --------------------------
	.section	.text.triton_poi_fused__native_batch_norm_legit_no_training__prelu_kernel_16,"ax",@progbits
	.align	128
        .global         triton_poi_fused__native_batch_norm_legit_no_training__prelu_kernel_16
        .type           triton_poi_fused__native_batch_norm_legit_no_training__prelu_kernel_16,@function
        .size           triton_poi_fused__native_batch_norm_legit_no_training__prelu_kernel_16,(.L_x_1 - triton_poi_fused__native_batch_norm_legit_no_training__prelu_kernel_16)
        .other          triton_poi_fused__native_batch_norm_legit_no_training__prelu_kernel_16,@"STO_CUDA_ENTRY STV_DEFAULT"
triton_poi_fused__native_batch_norm_legit_no_training__prelu_kernel_16:
.text.triton_poi_fused__native_batch_norm_legit_no_training__prelu_kernel_16:
[----:B------:R-:W-:Y:S01]  /*0000*/  LDC R1, c[0x0][0x28] ;  /* 0x00000a00ff017b82 */ /* 0x000fe20000000800 */
[----:B------:R-:W1:Y:S07]  /*0010*/  S2R R0, SR_TID.X ;  /* 0x0000000000007919 */ /* 0x000e6e0000002100 */
[----:B------:R-:W2:Y:S01]  /*0020*/  LDC.64 R2, c[0x0][0x228] ;  /* 0x00008a00ff027b82 */ /* 0x000ea20000000a00 */
[----:B------:R-:W-:Y:S01]  /*0030*/  ULDC.64 UR4, c[0x0][0x208] ;  /* 0x0000820000047ab9 */ /* 0x000fe20000000a00 */
[----:B------:R-:W3:Y:S06]  /*0040*/  S2R R7, SR_CTAID.X ;  /* 0x0000000000077919 */ /* 0x000eec0000002500 */
[----:B------:R-:W4:Y:S08]  /*0050*/  LDC.64 R8, c[0x0][0x220] ;  /* 0x00008800ff087b82 */ /* 0x000f300000000a00 */
[----:B------:R-:W5:Y:S08]  /*0060*/  LDC.64 R10, c[0x0][0x230] ;  /* 0x00008c00ff0a7b82 */ /* 0x000f700000000a00 */
[----:B------:R-:W5:Y:S01]  /*0070*/  LDC.64 R12, c[0x0][0x238] ;  /* 0x00008e00ff0c7b82 */ /* 0x000f620000000a00 */
[----:B-1----:R-:W-:-:S07]  /*0080*/  SHF.L.U32 R0, R0, 0x1, RZ ;  /* 0x0000000100007819 */ /* 0x002fce00000006ff */
[----:B------:R-:W1:Y:S01]  /*0090*/  LDC.64 R14, c[0x0][0x240] ;  /* 0x00009000ff0e7b82 */ /* 0x000e620000000a00 */
[----:B---3--:R-:W-:Y:S02]  /*00a0*/  SHF.R.S32.HI R5, RZ, 0x17, R7 ;  /* 0x00000017ff057819 */ /* 0x008fe40000011407 */
[----:B------:R-:W-:Y:S02]  /*00b0*/  LOP3.LUT R0, R0, 0xfe, RZ, 0xc0, !PT ;  /* 0x000000fe00007812 */ /* 0x000fe400078ec0ff */
[----:B------:R-:W-:Y:S02]  /*00c0*/  SGXT R5, R5, 0x1 ;  /* 0x000000010505781a */ /* 0x000fe40000000200 */
[----:B------:R-:W-:Y:S02]  /*00d0*/  LEA R0, R7, R0, 0x8 ;  /* 0x0000000007007211 */ /* 0x000fe400078e40ff */
[----:B------:R-:W3:Y:S02]  /*00e0*/  LDC.64 R6, c[0x0][0x218] ;  /* 0x00008600ff067b82 */ /* 0x000ee40000000a00 */
[----:B------:R-:W-:-:S04]  /*00f0*/  LEA.HI R5, R5, R0, RZ, 0x5 ;  /* 0x0000000005057211 */ /* 0x000fc800078f28ff */
[----:B------:R-:W-:-:S04]  /*0100*/  LOP3.LUT R5, R5, 0xffffffe0, RZ, 0xc0, !PT ;  /* 0xffffffe005057812 */ /* 0x000fc800078ec0ff */
[----:B------:R-:W-:-:S05]  /*0110*/  IADD3 R4, R0, -R5, RZ ;  /* 0x8000000500047210 */ /* 0x000fca0007ffe0ff */
[----:B--2---:R-:W-:-:S06]  /*0120*/  IMAD.WIDE R2, R4, 0x4, R2 ;  /* 0x0000000404027825 */ /* 0x004fcc00078e0202 */
[----:B------:R-:W2:Y:S01]  /*0130*/  LDG.E.EL.64 R2, desc[UR4][R2.64] ;  /* 0x0000000402027981 */ /* 0x000ea2000c2e1b00 */
[----:B----4-:R-:W-:-:S04]  /*0140*/  IMAD.WIDE R8, R4, 0x4, R8 ;  /* 0x0000000404087825 */ /* 0x010fc800078e0208 */
[----:B---3--:R-:W-:Y:S02]  /*0150*/  IMAD.WIDE R6, R0, 0x4, R6 ;  /* 0x0000000400067825 */ /* 0x008fe400078e0206 */
[----:B------:R-:W3:Y:S04]  /*0160*/  LDG.E.EL.64 R8, desc[UR4][R8.64] ;  /* 0x0000000408087981 */ /* 0x000ee8000c2e1b00 */
[----:B------:R-:W3:Y:S01]  /*0170*/  LDG.E.64 R6, desc[UR4][R6.64] ;  /* 0x0000000406067981 */ /* 0x000ee2000c1e1b00 */
[----:B-----5:R-:W-:-:S04]  /*0180*/  IMAD.WIDE R10, R4, 0x4, R10 ;  /* 0x00000004040a7825 */ /* 0x020fc800078e020a */
[C---:B0-----:R-:W-:Y:S02]  /*0190*/  IMAD.WIDE R12, R4.reuse, 0x4, R12 ;  /* 0x00000004040c7825 */ /* 0x041fe400078e020c */
[----:B------:R-:W4:Y:S04]  /*01a0*/  LDG.E.EL.64 R10, desc[UR4][R10.64] ;  /* 0x000000040a0a7981 */ /* 0x000f28000c2e1b00 */
[----:B------:R-:W4:Y:S01]  /*01b0*/  LDG.E.EL.64 R12, desc[UR4][R12.64] ;  /* 0x000000040c0c7981 */ /* 0x000f22000c2e1b00 */
[----:B-1----:R-:W-:-:S06]  /*01c0*/  IMAD.WIDE R4, R4, 0x4, R14 ;  /* 0x0000000404047825 */ /* 0x002fcc00078e020e */
[----:B------:R-:W5:Y:S01]  /*01d0*/  LDG.E.EL.64 R4, desc[UR4][R4.64] ;  /* 0x0000000404047981 */ /* 0x000f62000c2e1b00 */
[----:B--2---:R-:W-:Y:S01]  /*01e0*/  FADD R2, R2, 0.0010000000474974513054 ;  /* 0x3a83126f02027421 */ /* 0x004fe20000000000 */
[----:B------:R-:W-:-:S03]  /*01f0*/  FADD R3, R3, 0.0010000000474974513054 ;  /* 0x3a83126f03037421 */ /* 0x000fc60000000000 */
[----:B------:R-:W0:Y:S08]  /*0200*/  MUFU.SQRT R14, R2 ;  /* 0x00000002000e7308 */ /* 0x000e300000002000 */
[----:B------:R-:W1:Y:S01]  /*0210*/  MUFU.SQRT R15, R3 ;  /* 0x00000003000f7308 */ /* 0x000e620000002000 */
[C---:B0-----:R-:W-:Y:S02]  /*0220*/  FSETP.GT.AND P0, PT, R14.reuse, 8.50705917302346158658e+37, PT ;  /* 0x7e8000000e00780b */ /* 0x041fe40003f04000 */
[----:B------:R-:W-:-:S02]  /*0230*/  FSETP.GEU.AND P2, PT, R14, 1.175494350822287508e-38, PT ;  /* 0x008000000e00780b */ /* 0x000fc40003f4e000 */
[C---:B-1----:R-:W-:Y:S02]  /*0240*/  FSETP.GT.AND P1, PT, R15.reuse, 8.50705917302346158658e+37, PT ;  /* 0x7e8000000f00780b */ /* 0x042fe40003f24000 */
[----:B------:R-:W-:-:S07]  /*0250*/  FSETP.GEU.AND P3, PT, R15, 1.175494350822287508e-38, PT ;  /* 0x008000000f00780b */ /* 0x000fce0003f6e000 */
[----:B------:R-:W-:Y:S01]  /*0260*/  @P0 FMUL R14, R14, 0.25 ;  /* 0x3e8000000e0e0820 */ /* 0x000fe20000400000 */
[----:B------:R-:W-:-:S03]  /*0270*/  HFMA2.MMA R2, -RZ, RZ, 1.625, 0 ;  /* 0x3e800000ff027435 */ /* 0x000fc600000001ff */
[----:B------:R-:W-:Y:S01]  /*0280*/  @!P2 FMUL R14, R14, 16777216 ;  /* 0x4b8000000e0ea820 */ /* 0x000fe20000400000 */
[----:B------:R-:W-:-:S04]  /*0290*/  @P1 FMUL R15, R15, 0.25 ;  /* 0x3e8000000f0f1820 */ /* 0x000fc80000400000 */
[----:B------:R-:W-:Y:S01]  /*02a0*/  @!P3 FMUL R15, R15, 16777216 ;  /* 0x4b8000000f0fb820 */ /* 0x000fe20000400000 */
[----:B------:R-:W0:Y:S01]  /*02b0*/  MUFU.RCP R14, R14 ;  /* 0x0000000e000e7308 */ /* 0x000e220000001000 */
[----:B------:R-:W-:-:S07]  /*02c0*/  FSEL R3, R2, 1, P0 ;  /* 0x3f80000002037808 */ /* 0x000fce0000000000 */
[----:B------:R-:W1:Y:S01]  /*02d0*/  MUFU.RCP R15, R15 ;  /* 0x0000000f000f7308 */ /* 0x000e620000001000 */
[----:B------:R-:W-:Y:S01]  /*02e0*/  FSEL R2, R2, 1, P1 ;  /* 0x3f80000002027808 */ /* 0x000fe20000800000 */
[----:B------:R-:W-:Y:S01]  /*02f0*/  @!P2 FMUL R3, R3, 16777216 ;  /* 0x4b8000000303a820 */ /* 0x000fe20000400000 */
[----:B---3--:R-:W-:-:S03]  /*0300*/  FADD R7, R7, -R9 ;  /* 0x8000000907077221 */ /* 0x008fc60000000000 */
[----:B------:R-:W-:Y:S01]  /*0310*/  @!P3 FMUL R2, R2, 16777216 ;  /* 0x4b8000000202b820 */ /* 0x000fe20000400000 */
[----:B------:R-:W-:Y:S01]  /*0320*/  FADD R6, R6, -R8 ;  /* 0x8000000806067221 */ /* 0x000fe20000000000 */
[----:B0-----:R-:W-:Y:S02]  /*0330*/  FMUL R9, R14, R3 ;  /* 0x000000030e097220 */ /* 0x001fe40000400000 */
[----:B-1----:R-:W-:Y:S02]  /*0340*/  FMUL R8, R15, R2 ;  /* 0x000000020f087220 */ /* 0x002fe40000400000 */
[----:B------:R-:W0:Y:S01]  /*0350*/  LDC.64 R2, c[0x0][0x210] ;  /* 0x00008400ff027b82 */ /* 0x000e220000000a00 */
[----:B------:R-:W-:Y:S01]  /*0360*/  FMUL R9, R6, R9 ;  /* 0x0000000906097220 */ /* 0x000fe20000400000 */
[----:B------:R-:W-:-:S03]  /*0370*/  FMUL R8, R7, R8 ;  /* 0x0000000807087220 */ /* 0x000fc60000400000 */
[----:B----4-:R-:W-:Y:S01]  /*0380*/  FFMA R10, R10, R9, R12 ;  /* 0x000000090a0a7223 */ /* 0x010fe2000000000c */
[----:B------:R-:W-:-:S04]  /*0390*/  FFMA R11, R11, R8, R13 ;  /* 0x000000080b0b7223 */ /* 0x000fc8000000000d */
[----:B------:R-:W-:Y:S02]  /*03a0*/  FSETP.GT.AND P0, PT, R10, RZ, PT ;  /* 0x000000ff0a00720b */ /* 0x000fe40003f04000 */
[----:B------:R-:W-:-:S11]  /*03b0*/  FSETP.GT.AND P1, PT, R11, RZ, PT ;  /* 0x000000ff0b00720b */ /* 0x000fd60003f24000 */
[----:B-----5:R-:W-:Y:S01]  /*03c0*/  @!P0 FMUL R10, R4, R10 ;  /* 0x0000000a040a8220 */ /* 0x020fe20000400000 */
[----:B0-----:R-:W-:-:S04]  /*03d0*/  IMAD.WIDE R2, R0, 0x4, R2 ;  /* 0x0000000400027825 */ /* 0x001fc800078e0202 */
[----:B------:R-:W-:-:S05]  /*03e0*/  @!P1 FMUL R11, R5, R11 ;  /* 0x0000000b050b9220 */ /* 0x000fca0000400000 */
[----:B------:R-:W-:Y:S01]  /*03f0*/  STG.E.64 desc[UR4][R2.64], R10 ;  /* 0x0000000a02007986 */ /* 0x000fe2000c101b04 */
[----:B------:R-:W-:Y:S05]  /*0400*/  EXIT ;  /* 0x000000000000794d */ /* 0x000fea0003800000 */
.L_x_0:
[----:B------:R-:W-:-:S00]  /*0410*/  BRA `(.L_x_0) ;  /* 0xfffffffc00fc7947 */ /* 0x000fc0000383ffff */
[----:B------:R-:W-:-:S00]  /*0420*/  NOP ;  /* 0x0000000000007918 */ /* 0x000fc00000000000 */
        /* <DEDUP_REMOVED lines=13> */
.L_x_1:


//--------------------- .nv.global.init           --------------------------
	.section	.nv.global.init,"aw",@progbits
.nv.global.init:
	.type		_$_str,@object
	.size		_$_str,(_$_str_$_2 - _$_str)
_$_str:
        /*0000*/ 	.byte	0x5f, 0x5f, 0x43, 0x55, 0x44, 0x41, 0x5f, 0x46, 0x54, 0x5a, 0x00
	.type		_$_str_$_2,@object
	.size		_$_str_$_2,(.L_1 - _$_str_$_2)
_$_str_$_2:
        /*000b*/ 	.byte	0x5f, 0x5f, 0x43, 0x55, 0x44, 0x41, 0x5f, 0x50, 0x52, 0x45, 0x43, 0x5f, 0x53, 0x51, 0x52, 0x54
        /*001b*/ 	.byte	0x00
.L_1:


//--------------------- .nv.constant0.triton_poi_fused__native_batch_norm_legit_no_training__prelu_kernel_16 --------------------------
	.section	.nv.constant0.triton_poi_fused__native_batch_norm_legit_no_training__prelu_kernel_16,"a",@progbits
	.sectionflags	@""
	.align	4
.nv.constant0.triton_poi_fused__native_batch_norm_legit_no_training__prelu_kernel_16:
	.zero		588
